//
// Generated by NVIDIA NVVM Compiler
//
// Compiler Build ID: CL-36424714
// Cuda compilation tools, release 13.0, V13.0.88
// Based on NVVM 20.0.0
//

.version 9.0
.target sm_100
.address_size 64

	// .globl	_Z16massSearchKernelPcS_Pbiii

.visible .entry _Z16massSearchKernelPcS_Pbiii(
	.param .u64 .ptr .align 1 _Z16massSearchKernelPcS_Pbiii_param_0,
	.param .u64 .ptr .align 1 _Z16massSearchKernelPcS_Pbiii_param_1,
	.param .u64 .ptr .align 1 _Z16massSearchKernelPcS_Pbiii_param_2,
	.param .u32 _Z16massSearchKernelPcS_Pbiii_param_3,
	.param .u32 _Z16massSearchKernelPcS_Pbiii_param_4,
	.param .u32 _Z16massSearchKernelPcS_Pbiii_param_5
)
{
	.reg .pred 	%p<7>;
	.reg .b16 	%rs<5>;
	.reg .b32 	%r<22>;
	.reg .b64 	%rd<13>;

	ld.param.u64 	%rd4, [_Z16massSearchKernelPcS_Pbiii_param_0];
	ld.param.u64 	%rd5, [_Z16massSearchKernelPcS_Pbiii_param_1];
	ld.param.u64 	%rd6, [_Z16massSearchKernelPcS_Pbiii_param_2];
	ld.param.u32 	%r6, [_Z16massSearchKernelPcS_Pbiii_param_3];
	ld.param.u32 	%r8, [_Z16massSearchKernelPcS_Pbiii_param_4];
	ld.param.u32 	%r7, [_Z16massSearchKernelPcS_Pbiii_param_5];
	mov.u32 	%r10, %ctaid.x;
	mov.u32 	%r11, %ntid.x;
	mov.u32 	%r12, %tid.x;
	mad.lo.s32 	%r1, %r10, %r11, %r12;
	mov.u32 	%r13, %ctaid.y;
	mov.u32 	%r14, %ntid.y;
	mov.u32 	%r15, %tid.y;
	mad.lo.s32 	%r16, %r13, %r14, %r15;
	setp.ge.s32 	%p1, %r1, %r6;
	setp.ge.s32 	%p2, %r16, %r8;
	or.pred  	%p3, %p1, %p2;
	@%p3 bra 	$L__BB0_6;
	cvta.to.global.u64 	%rd7, %rd6;
	mad.lo.s32 	%r17, %r6, %r16, %r1;
	cvt.s64.s32 	%rd8, %r17;
	add.s64 	%rd1, %rd7, %rd8;
	mov.b16 	%rs1, 1;
	st.global.u8 	[%rd1], %rs1;
	setp.lt.s32 	%p4, %r7, 1;
	@%p4 bra 	$L__BB0_6;
	mul.lo.s32 	%r3, %r7, %r16;
	cvta.to.global.u64 	%rd2, %rd4;
	cvta.to.global.u64 	%rd3, %rd5;
	mov.b32 	%r21, 0;
	bra.uni 	$L__BB0_4;
$L__BB0_3:
	add.s32 	%r21, %r21, 1;
	setp.eq.s32 	%p6, %r21, %r7;
	@%p6 bra 	$L__BB0_6;
$L__BB0_4:
	add.s32 	%r19, %r21, %r1;
	cvt.s64.s32 	%rd9, %r19;
	add.s64 	%rd10, %rd2, %rd9;
	ld.global.u8 	%rs2, [%rd10];
	add.s32 	%r20, %r21, %r3;
	cvt.u64.u32 	%rd11, %r20;
	add.s64 	%rd12, %rd3, %rd11;
	ld.global.u8 	%rs3, [%rd12];
	setp.eq.s16 	%p5, %rs2, %rs3;
	@%p5 bra 	$L__BB0_3;
	mov.b16 	%rs4, 0;
	st.global.u8 	[%rd1], %rs4;
$L__BB0_6:
	ret;

}


// ===== COMPILED SASS (sm_100) =====

	.target	sm_100

	.elftype	@"ET_EXEC"


//--------------------- .note.nv.tkinfo           --------------------------
	.section	.note.nv.tkinfo,"",@"SHT_NOTE"
	.sectionflags	@"SHF_NOTE_NV_TKINFO"
	.tkinfo
        /*0018*/ 	.word	0x00000002
        /*0030*/ 	.string	""
        /*0030*/ 	.string	"ptxas"
        /*0030*/ 	.string	"Cuda compilation tools, release 13.0, V13.0.88"
        /*0030*/ 	.string	"Build cuda_13.0.r13.0/compiler.36424714_0"
        /*0030*/ 	.string	"-arch sm_100 -m 64 "



//--------------------- .note.nv.cuinfo           --------------------------
	.section	.note.nv.cuinfo,"",@"SHT_NOTE"
	.sectionflags	@"SHF_NOTE_NV_CUINFO"
        /*0018*/ 	.short	0x0002
        /*001a*/ 	.short	0x0064
        /*001c*/ 	.short	0x0082
	.zero		2


//--------------------- .nv.info                  --------------------------
	.section	.nv.info,"",@"SHT_CUDA_INFO"
	.align	4


	//----- nvinfo : EIATTR_REGCOUNT
	.align		4
        /*0000*/ 	.byte	0x04, 0x2f
        /*0002*/ 	.short	(.L_1 - .L_0)
	.align		4
.L_0:
        /*0004*/ 	.word	index@(_Z16massSearchKernelPcS_Pbiii)
        /*0008*/ 	.word	0x0000000c


	//----- nvinfo : EIATTR_FRAME_SIZE
	.align		4
.L_1:
        /*000c*/ 	.byte	0x04, 0x11
        /*000e*/ 	.short	(.L_3 - .L_2)
	.align		4
.L_2:
        /*0010*/ 	.word	index@(_Z16massSearchKernelPcS_Pbiii)
        /*0014*/ 	.word	0x00000000


	//----- nvinfo : EIATTR_MIN_STACK_SIZE
	.align		4
.L_3:
        /*0018*/ 	.byte	0x04, 0x12
        /*001a*/ 	.short	(.L_5 - .L_4)
	.align		4
.L_4:
        /*001c*/ 	.word	index@(_Z16massSearchKernelPcS_Pbiii)
        /*0020*/ 	.word	0x00000000
.L_5:


//--------------------- .nv.compat                --------------------------
	.section	.nv.compat,"",@"SHT_CUDA_COMPAT_INFO"
	.align	4
        /*0000*/ 	.byte	0x02, 0x09, 0x00, 0x00, 0x02, 0x02, 0x01, 0x00, 0x02, 0x05, 0x05, 0x00, 0x03, 0x07, 0x01, 0x01
        /*0010*/ 	.byte	0x02, 0x03, 0x00, 0x00, 0x02, 0x06, 0x01, 0x00, 0x04, 0x0b, 0x08, 0x00, 0x09, 0x00, 0x00, 0x00
        /*0020*/ 	.byte	0x00, 0x00, 0x00, 0x00


//--------------------- .nv.info._Z16massSearchKernelPcS_Pbiii --------------------------
	.section	.nv.info._Z16massSearchKernelPcS_Pbiii,"",@"SHT_CUDA_INFO"
	.sectionflags	@""
	.align	4


	//----- nvinfo : EIATTR_CUDA_API_VERSION
	.align		4
        /*0000*/ 	.byte	0x04, 0x37
        /*0002*/ 	.short	(.L_7 - .L_6)
.L_6:
        /*0004*/ 	.word	0x00000082


	//----- nvinfo : EIATTR_KPARAM_INFO
	.align		4
.L_7:
        /*0008*/ 	.byte	0x04, 0x17
        /*000a*/ 	.short	(.L_9 - .L_8)
.L_8:
        /*000c*/ 	.word	0x00000000
        /*0010*/ 	.short	0x0005
        /*0012*/ 	.short	0x0020
        /*0014*/ 	.byte	0x00, 0xf0, 0x11, 0x00


	//----- nvinfo : EIATTR_KPARAM_INFO
	.align		4
.L_9:
        /*0018*/ 	.byte	0x04, 0x17
        /*001a*/ 	.short	(.L_11 - .L_10)
.L_10:
        /*001c*/ 	.word	0x00000000
        /*0020*/ 	.short	0x0004
        /*0022*/ 	.short	0x001c
        /*0024*/ 	.byte	0x00, 0xf0, 0x11, 0x00


	//----- nvinfo : EIATTR_KPARAM_INFO
	.align		4
.L_11:
        /*0028*/ 	.byte	0x04, 0x17
        /*002a*/ 	.short	(.L_13 - .L_12)
.L_12:
        /*002c*/ 	.word	0x00000000
        /*0030*/ 	.short	0x0003
        /*0032*/ 	.short	0x0018
        /*0034*/ 	.byte	0x00, 0xf0, 0x11, 0x00


	//----- nvinfo : EIATTR_KPARAM_INFO
	.align		4
.L_13:
        /*0038*/ 	.byte	0x04, 0x17
        /*003a*/ 	.short	(.L_15 - .L_14)
.L_14:
        /*003c*/ 	.word	0x00000000
        /*0040*/ 	.short	0x0002
        /*0042*/ 	.short	0x0010
        /*0044*/ 	.byte	0x00, 0xf5, 0x21, 0x00


	//----- nvinfo : EIATTR_KPARAM_INFO
	.align		4
.L_15:
        /*0048*/ 	.byte	0x04, 0x17
        /*004a*/ 	.short	(.L_17 - .L_16)
.L_16:
        /*004c*/ 	.word	0x00000000
        /*0050*/ 	.short	0x0001
        /*0052*/ 	.short	0x0008
        /*0054*/ 	.byte	0x00, 0xf5, 0x21, 0x00


	//----- nvinfo : EIATTR_KPARAM_INFO
	.align		4
.L_17:
        /*0058*/ 	.byte	0x04, 0x17
        /*005a*/ 	.short	(.L_19 - .L_18)
.L_18:
        /*005c*/ 	.word	0x00000000
        /*0060*/ 	.short	0x0000
        /*0062*/ 	.short	0x0000
        /*0064*/ 	.byte	0x00, 0xf5, 0x21, 0x00


	//----- nvinfo : EIATTR_SPARSE_MMA_MASK
	.align		4
.L_19:
        /*0068*/ 	.byte	0x03, 0x50
        /*006a*/ 	.short	0x0000


	//----- nvinfo : EIATTR_MAXREG_COUNT
	.align		4
        /*006c*/ 	.byte	0x03, 0x1b
        /*006e*/ 	.short	0x00ff


	//----- nvinfo : EIATTR_MERCURY_ISA_VERSION
	.align		4
        /*0070*/ 	.byte	0x03, 0x5f
        /*0072*/ 	.short	0x0101


	//----- nvinfo : EIATTR_VRC_CTA_INIT_COUNT
	.align		4
        /*0074*/ 	.byte	0x02, 0x4a
	.zero		1
	.zero		1


	//----- nvinfo : EIATTR_EXIT_INSTR_OFFSETS
	.align		4
        /*0078*/ 	.byte	0x04, 0x1c
        /*007a*/ 	.short	(.L_21 - .L_20)


	//   ....[0]....
.L_20:
        /*007c*/ 	.word	0x000000c0


	//   ....[1]....
        /*0080*/ 	.word	0x00000160


	//   ....[2]....
        /*0084*/ 	.word	0x00000270


	//   ....[3]....
        /*0088*/ 	.word	0x00000340


	//----- nvinfo : EIATTR_CRS_STACK_SIZE
	.align		4
.L_21:
        /*008c*/ 	.byte	0x04, 0x1e
        /*008e*/ 	.short	(.L_23 - .L_22)
.L_22:
        /*0090*/ 	.word	0x00000000


	//----- nvinfo : EIATTR_CBANK_PARAM_SIZE
	.align		4
.L_23:
        /*0094*/ 	.byte	0x03, 0x19
        /*0096*/ 	.short	0x0024


	//----- nvinfo : EIATTR_PARAM_CBANK
	.align		4
        /*0098*/ 	.byte	0x04, 0x0a
        /*009a*/ 	.short	(.L_25 - .L_24)
	.align		4
.L_24:
        /*009c*/ 	.word	index@(.nv.constant0._Z16massSearchKernelPcS_Pbiii)
        /*00a0*/ 	.short	0x0380
        /*00a2*/ 	.short	0x0024


	//----- nvinfo : EIATTR_SW_WAR
	.align		4
.L_25:
        /*00a4*/ 	.byte	0x04, 0x36
        /*00a6*/ 	.short	(.L_27 - .L_26)
.L_26:
        /*00a8*/ 	.word	0x00000008
.L_27:


//--------------------- .nv.callgraph             --------------------------
	.section	.nv.callgraph,"",@"SHT_CUDA_CALLGRAPH"
	.align	4
	.sectionentsize	8
	.align		4
        /*0000*/ 	.word	0x00000000
	.align		4
        /*0004*/ 	.word	0xffffffff
	.align		4
        /*0008*/ 	.word	0x00000000
	.align		4
        /*000c*/ 	.word	0xfffffffe
	.align		4
        /*0010*/ 	.word	0x00000000
	.align		4
        /*0014*/ 	.word	0xfffffffd
	.align		4
        /*0018*/ 	.word	0x00000000
	.align		4
        /*001c*/ 	.word	0xfffffffc


//--------------------- .text._Z16massSearchKernelPcS_Pbiii --------------------------
	.section	.text._Z16massSearchKernelPcS_Pbiii,"ax",@progbits
	.align	128
        .global         _Z16massSearchKernelPcS_Pbiii
        .type           _Z16massSearchKernelPcS_Pbiii,@function
        .size           _Z16massSearchKernelPcS_Pbiii,(.L_x_4 - _Z16massSearchKernelPcS_Pbiii)
        .other          _Z16massSearchKernelPcS_Pbiii,@"STO_CUDA_ENTRY STV_DEFAULT"
_Z16massSearchKernelPcS_Pbiii:
.text._Z16massSearchKernelPcS_Pbiii:
[----:B------:R-:W-:Y:S01]  /*0000*/  LDC R1, c[0x0][0x37c] ;  /* 0x0000df00ff017b82 */ /* 0x000fe20000000800 */
[----:B------:R-:W0:Y:S07]  /*0010*/  S2R R2, SR_TID.Y ;  /* 0x0000000000027919 */ /* 0x000e2e0000002200 */
[----:B------:R-:W1:Y:S01]  /*0020*/  LDC R0, c[0x0][0x360] ;  /* 0x0000d800ff007b82 */ /* 0x000e620000000800 */
[----:B------:R-:W2:Y:S01]  /*0030*/  LDCU.64 UR6, c[0x0][0x398] ;  /* 0x00007300ff0677ac */ /* 0x000ea20008000a00 */
[----:B------:R-:W1:Y:S06]  /*0040*/  S2R R3, SR_TID.X ;  /* 0x0000000000037919 */ /* 0x000e6c0000002100 */
[----:B------:R-:W0:Y:S08]  /*0050*/  S2UR UR5, SR_CTAID.Y ;  /* 0x00000000000579c3 */ /* 0x000e300000002600 */
[----:B------:R-:W0:Y:S08]  /*0060*/  LDC R5, c[0x0][0x364] ;  /* 0x0000d900ff057b82 */ /* 0x000e300000000800 */
[----:B------:R-:W1:Y:S01]  /*0070*/  S2UR UR4, SR_CTAID.X ;  /* 0x00000000000479c3 */ /* 0x000e620000002500 */
[----:B0-----:R-:W-:-:S05]  /*0080*/  IMAD R5, R5, UR5, R2 ;  /* 0x0000000505057c24 */ /* 0x001fca000f8e0202 */
[----:B--2---:R-:W-:Y:S01]  /*0090*/  ISETP.GE.AND P0, PT, R5, UR7, PT ;  /* 0x0000000705007c0c */ /* 0x004fe2000bf06270 */
[----:B-1----:R-:W-:-:S05]  /*00a0*/  IMAD R0, R0, UR4, R3 ;  /* 0x0000000400007c24 */ /* 0x002fca000f8e0203 */
[----:B------:R-:W-:-:S13]  /*00b0*/  ISETP.GE.OR P0, PT, R0, UR6, P0 ;  /* 0x0000000600007c0c */ /* 0x000fda0008706670 */
[----:B------:R-:W-:Y:S05]  /*00c0*/  @P0 EXIT ;  /* 0x000000000000094d */ /* 0x000fea0003800000 */
[----:B------:R-:W0:Y:S01]  /*00d0*/  LDC R8, c[0x0][0x3a0] ;  /* 0x0000e800ff087b82 */ /* 0x000e220000000800 */
[----:B------:R-:W1:Y:S01]  /*00e0*/  LDCU.64 UR8, c[0x0][0x390] ;  /* 0x00007200ff0877ac */ /* 0x000e620008000a00 */
[----:B------:R-:W-:Y:S02]  /*00f0*/  IMAD R3, R5, UR6, R0 ;  /* 0x0000000605037c24 */ /* 0x000fe4000f8e0200 */
[----:B------:R-:W-:Y:S01]  /*0100*/  IMAD.MOV.U32 R4, RZ, RZ, 0x1 ;  /* 0x00000001ff047424 */ /* 0x000fe200078e00ff */
[----:B------:R-:W2:Y:S02]  /*0110*/  LDCU.64 UR4, c[0x0][0x358] ;  /* 0x00006b00ff0477ac */ /* 0x000ea40008000a00 */
[----:B-1----:R-:W-:-:S04]  /*0120*/  IADD3 R2, P1, PT, R3, UR8, RZ ;  /* 0x0000000803027c10 */ /* 0x002fc8000ff3e0ff */
[----:B------:R-:W-:Y:S02]  /*0130*/  LEA.HI.X.SX32 R3, R3, UR9, 0x1, P1 ;  /* 0x0000000903037c11 */ /* 0x000fe400088f0eff */
[----:B0-----:R-:W-:-:S03]  /*0140*/  ISETP.GE.AND P0, PT, R8, 0x1, PT ;  /* 0x000000010800780c */ /* 0x001fc60003f06270 */
[----:B--2---:R0:W-:Y:S10]  /*0150*/  STG.E.U8 desc[UR4][R2.64], R4 ;  /* 0x0000000402007986 */ /* 0x0041f4000c101104 */
[----:B0-----:R-:W-:Y:S05]  /*0160*/  @!P0 EXIT ;  /* 0x000000000000894d */ /* 0x001fea0003800000 */
[----:B------:R-:W0:Y:S01]  /*0170*/  LDCU.128 UR8, c[0x0][0x380] ;  /* 0x00007000ff0877ac */ /* 0x000e220008000c00 */
[----:B------:R-:W-:Y:S01]  /*0180*/  IMAD R8, R5, R8, RZ ;  /* 0x0000000805087224 */ /* 0x000fe200078e02ff */
[----:B------:R-:W1:Y:S04]  /*0190*/  LDCU UR6, c[0x0][0x3a0] ;  /* 0x00007400ff0677ac */ /* 0x000e680008000800 */
[----:B0-----:R-:W-:Y:S02]  /*01a0*/  IADD3 R6, P1, PT, R8, UR10, RZ ;  /* 0x0000000a08067c10 */ /* 0x001fe4000ff3e0ff */
[----:B------:R-:W-:-:S03]  /*01b0*/  IADD3 R4, P0, PT, R0, UR8, RZ ;  /* 0x0000000800047c10 */ /* 0x000fc6000ff1e0ff */
[----:B------:R-:W-:Y:S01]  /*01c0*/  IMAD.X R7, RZ, RZ, UR11, P1 ;  /* 0x0000000bff077e24 */ /* 0x000fe200088e06ff */
[----:B------:R-:W-:Y:S01]  /*01d0*/  LEA.HI.X.SX32 R5, R0, UR9, 0x1, P0 ;  /* 0x0000000900057c11 */ /* 0x000fe200080f0eff */
[----:B------:R-:W0:Y:S04]  /*01e0*/  LDCU.128 UR8, c[0x0][0x380] ;  /* 0x00007000ff0877ac */ /* 0x000e280008000c00 */
[----:B------:R-:W2:Y:S04]  /*01f0*/  LDG.E.U8 R4, desc[UR4][R4.64] ;  /* 0x0000000404047981 */ /* 0x000ea8000c1e1100 */
[----:B------:R-:W2:Y:S01]  /*0200*/  LDG.E.U8 R7, desc[UR4][R6.64] ;  /* 0x0000000406077981 */ /* 0x000ea2000c1e1100 */
[----:B------:R-:W-:Y:S01]  /*0210*/  BSSY.RECONVERGENT B0, `(.L_x_0) ;  /* 0x0000011000007945 */ /* 0x000fe20003800200 */
[----:B--2---:R-:W-:-:S13]  /*0220*/  ISETP.NE.AND P0, PT, R4, R7, PT ;  /* 0x000000070400720c */ /* 0x004fda0003f05270 */
[----:B01----:R-:W-:Y:S05]  /*0230*/  @P0 BRA `(.L_x_1) ;  /* 0x0000000000380947 */ /* 0x003fea0003800000 */
[----:B------:R-:W-:-:S07]  /*0240*/  IMAD.MOV.U32 R9, RZ, RZ, RZ ;  /* 0x000000ffff097224 */ /* 0x000fce00078e00ff */
.L_x_2:
[----:B------:R-:W-:-:S05]  /*0250*/  VIADD R9, R9, 0x1 ;  /* 0x0000000109097836 */ /* 0x000fca0000000000 */
[----:B------:R-:W-:-:S13]  /*0260*/  ISETP.NE.AND P0, PT, R9, UR6, PT ;  /* 0x0000000609007c0c */ /* 0x000fda000bf05270 */
[----:B------:R-:W-:Y:S05]  /*0270*/  @!P0 EXIT ;  /* 0x000000000000894d */ /* 0x000fea0003800000 */
[--C-:B------:R-:W-:Y:S02]  /*0280*/  IMAD.IADD R6, R8, 0x1, R9.reuse ;  /* 0x0000000108067824 */ /* 0x100fe400078e0209 */
[----:B------:R-:W-:-:S03]  /*0290*/  IMAD.IADD R5, R0, 0x1, R9 ;  /* 0x0000000100057824 */ /* 0x000fc600078e0209 */
[----:B------:R-:W-:Y:S02]  /*02a0*/  IADD3 R6, P1, PT, R6, UR10, RZ ;  /* 0x0000000a06067c10 */ /* 0x000fe4000ff3e0ff */
[----:B------:R-:W-:-:S03]  /*02b0*/  IADD3 R4, P0, PT, R5, UR8, RZ ;  /* 0x0000000805047c10 */ /* 0x000fc6000ff1e0ff */
[----:B------:R-:W-:Y:S01]  /*02c0*/  IMAD.X R7, RZ, RZ, UR11, P1 ;  /* 0x0000000bff077e24 */ /* 0x000fe200088e06ff */
[----:B------:R-:W-:-:S05]  /*02d0*/  LEA.HI.X.SX32 R5, R5, UR9, 0x1, P0 ;  /* 0x0000000905057c11 */ /* 0x000fca00080f0eff */
[----:B------:R-:W2:Y:S04]  /*02e0*/  LDG.E.U8 R4, desc[UR4][R4.64] ;  /* 0x0000000404047981 */ /* 0x000ea8000c1e1100 */
[----:B------:R-:W2:Y:S02]  /*02f0*/  LDG.E.U8 R7, desc[UR4][R6.64] ;  /* 0x0000000406077981 */ /* 0x000ea4000c1e1100 */
[----:B--2---:R-:W-:-:S13]  /*0300*/  ISETP.NE.AND P0, PT, R4, R7, PT ;  /* 0x000000070400720c */ /* 0x004fda0003f05270 */
[----:B------:R-:W-:Y:S05]  /*0310*/  @!P0 BRA `(.L_x_2) ;  /* 0xfffffffc00cc8947 */ /* 0x000fea000383ffff */
.L_x_1:
[----:B------:R-:W-:Y:S05]  /*0320*/  BSYNC.RECONVERGENT B0 ;  /* 0x0000000000007941 */ /* 0x000fea0003800200 */
.L_x_0:
[----:B------:R-:W-:Y:S01]  /*0330*/  STG.E.U8 desc[UR4][R2.64], RZ ;  /* 0x000000ff02007986 */ /* 0x000fe2000c101104 */
[----:B------:R-:W-:Y:S05]  /*0340*/  EXIT ;  /* 0x000000000000794d */ /* 0x000fea0003800000 */
.L_x_3:
[----:B------:R-:W-:-:S00]  /*0350*/  BRA `(.L_x_3) ;  /* 0xfffffffc00fc7947 */ /* 0x000fc0000383ffff */
[----:B------:R-:W-:-:S00]  /*0360*/  NOP ;  /* 0x0000000000007918 */ /* 0x000fc00000000000 */
        /* <DEDUP_REMOVED lines=9> */
.L_x_4:


//--------------------- .nv.shared.reserved.0     --------------------------
	.section	.nv.shared.reserved.0,"aw",@nobits
	.weak		__nv_reservedSMEM_offset_0_alias
	.size		__nv_reservedSMEM_offset_0_alias, 0, 64
	.other		__nv_reservedSMEM_offset_0_alias,@"STO_CUDA_RESERVED_SHARED STV_DEFAULT"
__nv_reservedSMEM_offset_0_alias:
	.zero		0
	.zero		64


//--------------------- .nv.constant0._Z16massSearchKernelPcS_Pbiii --------------------------
	.section	.nv.constant0._Z16massSearchKernelPcS_Pbiii,"a",@progbits
	.sectionflags	@""
	.align	4
.nv.constant0._Z16massSearchKernelPcS_Pbiii:
	.zero		932


//--------------------- SYMBOLS --------------------------

	.type		.nv.reservedSmem.offset0,@object
	.size		.nv.reservedSmem.offset0,0x4
